//
// Generated by NVIDIA NVVM Compiler
//
// Compiler Build ID: CL-36424714
// Cuda compilation tools, release 13.0, V13.0.88
// Based on NVVM 20.0.0
//

.version 9.0
.target sm_100
.address_size 64

	// .globl	_Z33MatrixVectorMultUsingSharedMemoryPiS_S_ii
// _ZZ33MatrixVectorMultUsingSharedMemoryPiS_S_iiE12sharedMemory has been demoted

.visible .entry _Z33MatrixVectorMultUsingSharedMemoryPiS_S_ii(
	.param .u64 .ptr .align 1 _Z33MatrixVectorMultUsingSharedMemoryPiS_S_ii_param_0,
	.param .u64 .ptr .align 1 _Z33MatrixVectorMultUsingSharedMemoryPiS_S_ii_param_1,
	.param .u64 .ptr .align 1 _Z33MatrixVectorMultUsingSharedMemoryPiS_S_ii_param_2,
	.param .u32 _Z33MatrixVectorMultUsingSharedMemoryPiS_S_ii_param_3,
	.param .u32 _Z33MatrixVectorMultUsingSharedMemoryPiS_S_ii_param_4
)
{
	.reg .pred 	%p<10>;
	.reg .b32 	%r<168>;
	.reg .b64 	%rd<20>;
	// demoted variable
	.shared .align 4 .b8 _ZZ33MatrixVectorMultUsingSharedMemoryPiS_S_iiE12sharedMemory[2048];
	ld.param.u64 	%rd4, [_Z33MatrixVectorMultUsingSharedMemoryPiS_S_ii_param_0];
	ld.param.u64 	%rd5, [_Z33MatrixVectorMultUsingSharedMemoryPiS_S_ii_param_1];
	ld.param.u64 	%rd3, [_Z33MatrixVectorMultUsingSharedMemoryPiS_S_ii_param_2];
	ld.param.u32 	%r41, [_Z33MatrixVectorMultUsingSharedMemoryPiS_S_ii_param_4];
	cvta.to.global.u64 	%rd1, %rd4;
	cvta.to.global.u64 	%rd6, %rd5;
	mov.u32 	%r43, %tid.x;
	mul.wide.u32 	%rd7, %r43, 4;
	add.s64 	%rd8, %rd6, %rd7;
	ld.global.u32 	%r44, [%rd8];
	shl.b32 	%r45, %r43, 2;
	mov.u32 	%r46, _ZZ33MatrixVectorMultUsingSharedMemoryPiS_S_iiE12sharedMemory;
	add.s32 	%r47, %r46, %r45;
	st.shared.u32 	[%r47], %r44;
	bar.sync 	0;
	mov.u32 	%r48, %ntid.x;
	mov.u32 	%r49, %ctaid.x;
	mad.lo.s32 	%r1, %r48, %r49, %r43;
	setp.lt.s32 	%p1, %r41, 1;
	mov.b32 	%r167, 0;
	@%p1 bra 	$L__BB0_13;
	mul.lo.s32 	%r2, %r41, %r1;
	and.b32  	%r3, %r41, 15;
	setp.lt.u32 	%p2, %r41, 16;
	mov.b32 	%r158, 0;
	mov.u32 	%r167, %r158;
	@%p2 bra 	$L__BB0_4;
	and.b32  	%r158, %r41, 2147483632;
	neg.s32 	%r152, %r158;
	add.s32 	%r150, %r46, 32;
	add.s64 	%rd2, %rd1, 32;
	mov.b32 	%r167, 0;
	mov.u32 	%r151, %r2;
$L__BB0_3:
	.pragma "nounroll";
	mul.wide.s32 	%rd9, %r151, 4;
	add.s64 	%rd10, %rd2, %rd9;
	ld.global.u32 	%r55, [%rd10+-32];
	ld.shared.u32 	%r56, [%r150+-32];
	mad.lo.s32 	%r57, %r56, %r55, %r167;
	ld.global.u32 	%r58, [%rd10+-28];
	ld.shared.u32 	%r59, [%r150+-28];
	mad.lo.s32 	%r60, %r59, %r58, %r57;
	ld.global.u32 	%r61, [%rd10+-24];
	ld.shared.u32 	%r62, [%r150+-24];
	mad.lo.s32 	%r63, %r62, %r61, %r60;
	ld.global.u32 	%r64, [%rd10+-20];
	ld.shared.u32 	%r65, [%r150+-20];
	mad.lo.s32 	%r66, %r65, %r64, %r63;
	ld.global.u32 	%r67, [%rd10+-16];
	ld.shared.u32 	%r68, [%r150+-16];
	mad.lo.s32 	%r69, %r68, %r67, %r66;
	ld.global.u32 	%r70, [%rd10+-12];
	ld.shared.u32 	%r71, [%r150+-12];
	mad.lo.s32 	%r72, %r71, %r70, %r69;
	ld.global.u32 	%r73, [%rd10+-8];
	ld.shared.u32 	%r74, [%r150+-8];
	mad.lo.s32 	%r75, %r74, %r73, %r72;
	ld.global.u32 	%r76, [%rd10+-4];
	ld.shared.u32 	%r77, [%r150+-4];
	mad.lo.s32 	%r78, %r77, %r76, %r75;
	ld.global.u32 	%r79, [%rd10];
	ld.shared.u32 	%r80, [%r150];
	mad.lo.s32 	%r81, %r80, %r79, %r78;
	ld.global.u32 	%r82, [%rd10+4];
	ld.shared.u32 	%r83, [%r150+4];
	mad.lo.s32 	%r84, %r83, %r82, %r81;
	ld.global.u32 	%r85, [%rd10+8];
	ld.shared.u32 	%r86, [%r150+8];
	mad.lo.s32 	%r87, %r86, %r85, %r84;
	ld.global.u32 	%r88, [%rd10+12];
	ld.shared.u32 	%r89, [%r150+12];
	mad.lo.s32 	%r90, %r89, %r88, %r87;
	ld.global.u32 	%r91, [%rd10+16];
	ld.shared.u32 	%r92, [%r150+16];
	mad.lo.s32 	%r93, %r92, %r91, %r90;
	ld.global.u32 	%r94, [%rd10+20];
	ld.shared.u32 	%r95, [%r150+20];
	mad.lo.s32 	%r96, %r95, %r94, %r93;
	ld.global.u32 	%r97, [%rd10+24];
	ld.shared.u32 	%r98, [%r150+24];
	mad.lo.s32 	%r99, %r98, %r97, %r96;
	ld.global.u32 	%r100, [%rd10+28];
	ld.shared.u32 	%r101, [%r150+28];
	mad.lo.s32 	%r167, %r101, %r100, %r99;
	add.s32 	%r152, %r152, 16;
	add.s32 	%r151, %r151, 16;
	add.s32 	%r150, %r150, 64;
	setp.ne.s32 	%p3, %r152, 0;
	@%p3 bra 	$L__BB0_3;
$L__BB0_4:
	setp.eq.s32 	%p4, %r3, 0;
	@%p4 bra 	$L__BB0_13;
	and.b32  	%r17, %r41, 7;
	setp.lt.u32 	%p5, %r3, 8;
	@%p5 bra 	$L__BB0_7;
	add.s32 	%r103, %r158, %r2;
	mul.wide.s32 	%rd11, %r103, 4;
	add.s64 	%rd12, %rd1, %rd11;
	ld.global.u32 	%r104, [%rd12];
	shl.b32 	%r105, %r158, 2;
	add.s32 	%r107, %r46, %r105;
	ld.shared.u32 	%r108, [%r107];
	mad.lo.s32 	%r109, %r108, %r104, %r167;
	ld.global.u32 	%r110, [%rd12+4];
	ld.shared.u32 	%r111, [%r107+4];
	mad.lo.s32 	%r112, %r111, %r110, %r109;
	ld.global.u32 	%r113, [%rd12+8];
	ld.shared.u32 	%r114, [%r107+8];
	mad.lo.s32 	%r115, %r114, %r113, %r112;
	ld.global.u32 	%r116, [%rd12+12];
	ld.shared.u32 	%r117, [%r107+12];
	mad.lo.s32 	%r118, %r117, %r116, %r115;
	ld.global.u32 	%r119, [%rd12+16];
	ld.shared.u32 	%r120, [%r107+16];
	mad.lo.s32 	%r121, %r120, %r119, %r118;
	ld.global.u32 	%r122, [%rd12+20];
	ld.shared.u32 	%r123, [%r107+20];
	mad.lo.s32 	%r124, %r123, %r122, %r121;
	ld.global.u32 	%r125, [%rd12+24];
	ld.shared.u32 	%r126, [%r107+24];
	mad.lo.s32 	%r127, %r126, %r125, %r124;
	ld.global.u32 	%r128, [%rd12+28];
	ld.shared.u32 	%r129, [%r107+28];
	mad.lo.s32 	%r167, %r129, %r128, %r127;
	add.s32 	%r158, %r158, 8;
$L__BB0_7:
	setp.eq.s32 	%p6, %r17, 0;
	@%p6 bra 	$L__BB0_13;
	and.b32  	%r23, %r41, 3;
	setp.lt.u32 	%p7, %r17, 4;
	@%p7 bra 	$L__BB0_10;
	add.s32 	%r131, %r158, %r2;
	mul.wide.s32 	%rd13, %r131, 4;
	add.s64 	%rd14, %rd1, %rd13;
	ld.global.u32 	%r132, [%rd14];
	shl.b32 	%r133, %r158, 2;
	add.s32 	%r135, %r46, %r133;
	ld.shared.u32 	%r136, [%r135];
	mad.lo.s32 	%r137, %r136, %r132, %r167;
	ld.global.u32 	%r138, [%rd14+4];
	ld.shared.u32 	%r139, [%r135+4];
	mad.lo.s32 	%r140, %r139, %r138, %r137;
	ld.global.u32 	%r141, [%rd14+8];
	ld.shared.u32 	%r142, [%r135+8];
	mad.lo.s32 	%r143, %r142, %r141, %r140;
	ld.global.u32 	%r144, [%rd14+12];
	ld.shared.u32 	%r145, [%r135+12];
	mad.lo.s32 	%r167, %r145, %r144, %r143;
	add.s32 	%r158, %r158, 4;
$L__BB0_10:
	setp.eq.s32 	%p8, %r23, 0;
	@%p8 bra 	$L__BB0_13;
	shl.b32 	%r146, %r158, 2;
	add.s32 	%r165, %r46, %r146;
	add.s32 	%r164, %r158, %r2;
	neg.s32 	%r163, %r23;
$L__BB0_12:
	.pragma "nounroll";
	mul.wide.s32 	%rd15, %r164, 4;
	add.s64 	%rd16, %rd1, %rd15;
	ld.global.u32 	%r148, [%rd16];
	ld.shared.u32 	%r149, [%r165];
	mad.lo.s32 	%r167, %r149, %r148, %r167;
	add.s32 	%r165, %r165, 4;
	add.s32 	%r164, %r164, 1;
	add.s32 	%r163, %r163, 1;
	setp.ne.s32 	%p9, %r163, 0;
	@%p9 bra 	$L__BB0_12;
$L__BB0_13:
	cvta.to.global.u64 	%rd17, %rd3;
	mul.wide.s32 	%rd18, %r1, 4;
	add.s64 	%rd19, %rd17, %rd18;
	st.global.u32 	[%rd19], %r167;
	ret;

}


// ===== COMPILED SASS (sm_100) =====

	.target	sm_100

	.elftype	@"ET_EXEC"


//--------------------- .note.nv.tkinfo           --------------------------
	.section	.note.nv.tkinfo,"",@"SHT_NOTE"
	.sectionflags	@"SHF_NOTE_NV_TKINFO"
	.tkinfo
        /*0018*/ 	.word	0x00000002
        /*0030*/ 	.string	""
        /*0030*/ 	.string	"ptxas"
        /*0030*/ 	.string	"Cuda compilation tools, release 13.0, V13.0.88"
        /*0030*/ 	.string	"Build cuda_13.0.r13.0/compiler.36424714_0"
        /*0030*/ 	.string	"-arch sm_100 -m 64 "



//--------------------- .note.nv.cuinfo           --------------------------
	.section	.note.nv.cuinfo,"",@"SHT_NOTE"
	.sectionflags	@"SHF_NOTE_NV_CUINFO"
        /*0018*/ 	.short	0x0002
        /*001a*/ 	.short	0x0064
        /*001c*/ 	.short	0x0082
	.zero		2


//--------------------- .nv.info                  --------------------------
	.section	.nv.info,"",@"SHT_CUDA_INFO"
	.align	4


	//----- nvinfo : EIATTR_REGCOUNT
	.align		4
        /*0000*/ 	.byte	0x04, 0x2f
        /*0002*/ 	.short	(.L_1 - .L_0)
	.align		4
.L_0:
        /*0004*/ 	.word	index@(_Z33MatrixVectorMultUsingSharedMemoryPiS_S_ii)
        /*0008*/ 	.word	0x00000020


	//----- nvinfo : EIATTR_FRAME_SIZE
	.align		4
.L_1:
        /*000c*/ 	.byte	0x04, 0x11
        /*000e*/ 	.short	(.L_3 - .L_2)
	.align		4
.L_2:
        /*0010*/ 	.word	index@(_Z33MatrixVectorMultUsingSharedMemoryPiS_S_ii)
        /*0014*/ 	.word	0x00000000


	//----- nvinfo : EIATTR_MIN_STACK_SIZE
	.align		4
.L_3:
        /*0018*/ 	.byte	0x04, 0x12
        /*001a*/ 	.short	(.L_5 - .L_4)
	.align		4
.L_4:
        /*001c*/ 	.word	index@(_Z33MatrixVectorMultUsingSharedMemoryPiS_S_ii)
        /*0020*/ 	.word	0x00000000
.L_5:


//--------------------- .nv.compat                --------------------------
	.section	.nv.compat,"",@"SHT_CUDA_COMPAT_INFO"
	.align	4
        /*0000*/ 	.byte	0x02, 0x09, 0x00, 0x00, 0x02, 0x02, 0x01, 0x00, 0x02, 0x05, 0x05, 0x00, 0x03, 0x07, 0x01, 0x01
        /*0010*/ 	.byte	0x02, 0x03, 0x00, 0x00, 0x02, 0x06, 0x01, 0x00, 0x04, 0x0b, 0x08, 0x00, 0x09, 0x00, 0x00, 0x00
        /*0020*/ 	.byte	0x00, 0x00, 0x00, 0x00


//--------------------- .nv.info._Z33MatrixVectorMultUsingSharedMemoryPiS_S_ii --------------------------
	.section	.nv.info._Z33MatrixVectorMultUsingSharedMemoryPiS_S_ii,"",@"SHT_CUDA_INFO"
	.sectionflags	@""
	.align	4


	//----- nvinfo : EIATTR_CUDA_API_VERSION
	.align		4
        /*0000*/ 	.byte	0x04, 0x37
        /*0002*/ 	.short	(.L_7 - .L_6)
.L_6:
        /*0004*/ 	.word	0x00000082


	//----- nvinfo : EIATTR_KPARAM_INFO
	.align		4
.L_7:
        /*0008*/ 	.byte	0x04, 0x17
        /*000a*/ 	.short	(.L_9 - .L_8)
.L_8:
        /*000c*/ 	.word	0x00000000
        /*0010*/ 	.short	0x0004
        /*0012*/ 	.short	0x001c
        /*0014*/ 	.byte	0x00, 0xf0, 0x11, 0x00


	//----- nvinfo : EIATTR_KPARAM_INFO
	.align		4
.L_9:
        /*0018*/ 	.byte	0x04, 0x17
        /*001a*/ 	.short	(.L_11 - .L_10)
.L_10:
        /*001c*/ 	.word	0x00000000
        /*0020*/ 	.short	0x0003
        /*0022*/ 	.short	0x0018
        /*0024*/ 	.byte	0x00, 0xf0, 0x11, 0x00


	//----- nvinfo : EIATTR_KPARAM_INFO
	.align		4
.L_11:
        /*0028*/ 	.byte	0x04, 0x17
        /*002a*/ 	.short	(.L_13 - .L_12)
.L_12:
        /*002c*/ 	.word	0x00000000
        /*0030*/ 	.short	0x0002
        /*0032*/ 	.short	0x0010
        /*0034*/ 	.byte	0x00, 0xf5, 0x21, 0x00


	//----- nvinfo : EIATTR_KPARAM_INFO
	.align		4
.L_13:
        /*0038*/ 	.byte	0x04, 0x17
        /*003a*/ 	.short	(.L_15 - .L_14)
.L_14:
        /*003c*/ 	.word	0x00000000
        /*0040*/ 	.short	0x0001
        /*0042*/ 	.short	0x0008
        /*0044*/ 	.byte	0x00, 0xf5, 0x21, 0x00


	//----- nvinfo : EIATTR_KPARAM_INFO
	.align		4
.L_15:
        /*0048*/ 	.byte	0x04, 0x17
        /*004a*/ 	.short	(.L_17 - .L_16)
.L_16:
        /*004c*/ 	.word	0x00000000
        /*0050*/ 	.short	0x0000
        /*0052*/ 	.short	0x0000
        /*0054*/ 	.byte	0x00, 0xf5, 0x21, 0x00


	//----- nvinfo : EIATTR_SPARSE_MMA_MASK
	.align		4
.L_17:
        /*0058*/ 	.byte	0x03, 0x50
        /*005a*/ 	.short	0x0000


	//----- nvinfo : EIATTR_MAXREG_COUNT
	.align		4
        /*005c*/ 	.byte	0x03, 0x1b
        /*005e*/ 	.short	0x00ff


	//----- nvinfo : EIATTR_NUM_BARRIERS
	.align		4
        /*0060*/ 	.byte	0x02, 0x4c
        /*0062*/ 	.byte	0x01
	.zero		1


	//----- nvinfo : EIATTR_MERCURY_ISA_VERSION
	.align		4
        /*0064*/ 	.byte	0x03, 0x5f
        /*0066*/ 	.short	0x0101


	//----- nvinfo : EIATTR_VRC_CTA_INIT_COUNT
	.align		4
        /*0068*/ 	.byte	0x02, 0x4a
	.zero		1
	.zero		1


	//----- nvinfo : EIATTR_EXIT_INSTR_OFFSETS
	.align		4
        /*006c*/ 	.byte	0x04, 0x1c
        /*006e*/ 	.short	(.L_19 - .L_18)


	//   ....[0]....
.L_18:
        /*0070*/ 	.word	0x000008e0


	//----- nvinfo : EIATTR_CBANK_PARAM_SIZE
	.align		4
.L_19:
        /*0074*/ 	.byte	0x03, 0x19
        /*0076*/ 	.short	0x0020


	//----- nvinfo : EIATTR_PARAM_CBANK
	.align		4
        /*0078*/ 	.byte	0x04, 0x0a
        /*007a*/ 	.short	(.L_21 - .L_20)
	.align		4
.L_20:
        /*007c*/ 	.word	index@(.nv.constant0._Z33MatrixVectorMultUsingSharedMemoryPiS_S_ii)
        /*0080*/ 	.short	0x0380
        /*0082*/ 	.short	0x0020


	//----- nvinfo : EIATTR_SW_WAR
	.align		4
.L_21:
        /*0084*/ 	.byte	0x04, 0x36
        /*0086*/ 	.short	(.L_23 - .L_22)
.L_22:
        /*0088*/ 	.word	0x00000008
.L_23:


//--------------------- .nv.callgraph             --------------------------
	.section	.nv.callgraph,"",@"SHT_CUDA_CALLGRAPH"
	.align	4
	.sectionentsize	8
	.align		4
        /*0000*/ 	.word	0x00000000
	.align		4
        /*0004*/ 	.word	0xffffffff
	.align		4
        /*0008*/ 	.word	0x00000000
	.align		4
        /*000c*/ 	.word	0xfffffffe
	.align		4
        /*0010*/ 	.word	0x00000000
	.align		4
        /*0014*/ 	.word	0xfffffffd
	.align		4
        /*0018*/ 	.word	0x00000000
	.align		4
        /*001c*/ 	.word	0xfffffffc


//--------------------- .text._Z33MatrixVectorMultUsingSharedMemoryPiS_S_ii --------------------------
	.section	.text._Z33MatrixVectorMultUsingSharedMemoryPiS_S_ii,"ax",@progbits
	.align	128
        .global         _Z33MatrixVectorMultUsingSharedMemoryPiS_S_ii
        .type           _Z33MatrixVectorMultUsingSharedMemoryPiS_S_ii,@function
        .size           _Z33MatrixVectorMultUsingSharedMemoryPiS_S_ii,(.L_x_7 - _Z33MatrixVectorMultUsingSharedMemoryPiS_S_ii)
        .other          _Z33MatrixVectorMultUsingSharedMemoryPiS_S_ii,@"STO_CUDA_ENTRY STV_DEFAULT"
_Z33MatrixVectorMultUsingSharedMemoryPiS_S_ii:
.text._Z33MatrixVectorMultUsingSharedMemoryPiS_S_ii:
[----:B------:R-:W-:Y:S01]  /*0000*/  LDC R1, c[0x0][0x37c] ;  /* 0x0000df00ff017b82 */ /* 0x000fe20000000800 */
[----:B------:R-:W0:Y:S07]  /*0010*/  S2R R7, SR_TID.X ;  /* 0x0000000000077919 */ /* 0x000e2e0000002100 */
[----:B------:R-:W0:Y:S01]  /*0020*/  LDC.64 R2, c[0x0][0x388] ;  /* 0x0000e200ff027b82 */ /* 0x000e220000000a00 */
[----:B------:R-:W1:Y:S07]  /*0030*/  LDCU.64 UR12, c[0x0][0x358] ;  /* 0x00006b00ff0c77ac */ /* 0x000e6e0008000a00 */
[----:B------:R-:W2:Y:S01]  /*0040*/  S2UR UR5, SR_CgaCtaId ;  /* 0x00000000000579c3 */ /* 0x000ea20000008800 */
[----:B------:R-:W-:Y:S01]  /*0050*/  UMOV UR4, 0x400 ;  /* 0x0000040000047882 */ /* 0x000fe20000000000 */
[----:B------:R-:W3:Y:S01]  /*0060*/  S2R R0, SR_CTAID.X ;  /* 0x0000000000007919 */ /* 0x000ee20000002500 */
[----:B------:R-:W4:Y:S01]  /*0070*/  LDCU UR8, c[0x0][0x39c] ;  /* 0x00007380ff0877ac */ /* 0x000f220008000800 */
[----:B0-----:R-:W-:-:S06]  /*0080*/  IMAD.WIDE.U32 R2, R7, 0x4, R2 ;  /* 0x0000000407027825 */ /* 0x001fcc00078e0002 */
[----:B-1----:R-:W5:Y:S01]  /*0090*/  LDG.E R2, desc[UR12][R2.64] ;  /* 0x0000000c02027981 */ /* 0x002f62000c1e1900 */
[----:B--2---:R-:W-:Y:S01]  /*00a0*/  ULEA UR5, UR5, UR4, 0x18 ;  /* 0x0000000405057291 */ /* 0x004fe2000f8ec0ff */
[----:B------:R-:W-:Y:S01]  /*00b0*/  HFMA2 R15, -RZ, RZ, 0, 0 ;  /* 0x00000000ff0f7431 */ /* 0x000fe200000001ff */
[----:B------:R-:W3:Y:S04]  /*00c0*/  LDCU UR4, c[0x0][0x360] ;  /* 0x00006c00ff0477ac */ /* 0x000ee80008000800 */
[----:B------:R-:W-:Y:S01]  /*00d0*/  LEA R5, R7, UR5, 0x2 ;  /* 0x0000000507057c11 */ /* 0x000fe2000f8e10ff */
[----:B----4-:R-:W-:Y:S01]  /*00e0*/  UISETP.GE.AND UP0, UPT, UR8, 0x1, UPT ;  /* 0x000000010800788c */ /* 0x010fe2000bf06270 */
[----:B---3--:R-:W-:-:S03]  /*00f0*/  IMAD R0, R0, UR4, R7 ;  /* 0x0000000400007c24 */ /* 0x008fc6000f8e0207 */
[----:B-----5:R0:W-:Y:S01]  /*0100*/  STS [R5], R2 ;  /* 0x0000000205007388 */ /* 0x0201e20000000800 */
[----:B------:R-:W-:Y:S06]  /*0110*/  BAR.SYNC.DEFER_BLOCKING 0x0 ;  /* 0x0000000000007b1d */ /* 0x000fec0000010000 */
[----:B------:R-:W-:Y:S05]  /*0120*/  BRA.U !UP0, `(.L_x_0) ;  /* 0x0000000508e07547 */ /* 0x000fea000b800000 */
[----:B------:R-:W-:Y:S02]  /*0130*/  UISETP.GE.U32.AND UP1, UPT, UR8, 0x10, UPT ;  /* 0x000000100800788c */ /* 0x000fe4000bf26070 */
[----:B------:R-:W-:Y:S01]  /*0140*/  IMAD R3, R0, UR8, RZ ;  /* 0x0000000800037c24 */ /* 0x000fe2000f8e02ff */
[----:B------:R-:W-:Y:S01]  /*0150*/  ULOP3.LUT UR9, UR8, 0xf, URZ, 0xc0, !UPT ;  /* 0x0000000f08097892 */ /* 0x000fe2000f8ec0ff */
[----:B------:R-:W-:Y:S01]  /*0160*/  MOV R15, RZ ;  /* 0x000000ff000f7202 */ /* 0x000fe20000000f00 */
[----:B------:R-:W-:Y:S02]  /*0170*/  UMOV UR4, URZ ;  /* 0x000000ff00047c82 */ /* 0x000fe40008000000 */
[----:B------:R-:W-:Y:S02]  /*0180*/  UISETP.NE.AND UP0, UPT, UR9, URZ, UPT ;  /* 0x000000ff0900728c */ /* 0x000fe4000bf05270 */
[----:B------:R-:W-:Y:S09]  /*0190*/  BRA.U !UP1, `(.L_x_1) ;  /* 0x0000000109d07547 */ /* 0x000ff2000b800000 */
[----:B------:R-:W1:Y:S01]  /*01a0*/  LDCU.64 UR6, c[0x0][0x380] ;  /* 0x00007000ff0677ac */ /* 0x000e620008000a00 */
[----:B------:R-:W-:Y:S02]  /*01b0*/  MOV R15, RZ ;  /* 0x000000ff000f7202 */ /* 0x000fe40000000f00 */
[----:B0-----:R-:W-:Y:S01]  /*01c0*/  MOV R2, R3 ;  /* 0x0000000300027202 */ /* 0x001fe20000000f00 */
[----:B------:R-:W-:Y:S02]  /*01d0*/  ULOP3.LUT UR4, UR8, 0x7ffffff0, URZ, 0xc0, !UPT ;  /* 0x7ffffff008047892 */ /* 0x000fe4000f8ec0ff */
[----:B------:R-:W-:Y:S02]  /*01e0*/  UIADD3 UR11, UPT, UPT, UR5, 0x20, URZ ;  /* 0x00000020050b7890 */ /* 0x000fe4000fffe0ff */
[----:B------:R-:W-:Y:S02]  /*01f0*/  UIADD3 UR10, UPT, UPT, -UR4, URZ, URZ ;  /* 0x000000ff040a7290 */ /* 0x000fe4000fffe1ff */
[----:B-1----:R-:W-:-:S04]  /*0200*/  UIADD3 UR6, UP1, UPT, UR6, 0x20, URZ ;  /* 0x0000002006067890 */ /* 0x002fc8000ff3e0ff */
[----:B------:R-:W-:-:S12]  /*0210*/  UIADD3.X UR7, UPT, UPT, URZ, UR7, URZ, UP1, !UPT ;  /* 0x00000007ff077290 */ /* 0x000fd80008ffe4ff */
.L_x_2:
[----:B------:R-:W-:Y:S01]  /*0220*/  MOV R26, UR6 ;  /* 0x00000006001a7c02 */ /* 0x000fe20008000f00 */
[----:B------:R-:W0:Y:S01]  /*0230*/  LDS.128 R8, [UR11+-0x20] ;  /* 0xffffe00bff087984 */ /* 0x000e220008000c00 */
[----:B------:R-:W-:-:S03]  /*0240*/  MOV R27, UR7 ;  /* 0x00000007001b7c02 */ /* 0x000fc60008000f00 */
[----:B------:R-:W-:-:S05]  /*0250*/  IMAD.WIDE R26, R2, 0x4, R26 ;  /* 0x00000004021a7825 */ /* 0x000fca00078e021a */
[----:B------:R-:W0:Y:S04]  /*0260*/  LDG.E R4, desc[UR12][R26.64+-0x20] ;  /* 0xffffe00c1a047981 */ /* 0x000e28000c1e1900 */
[----:B------:R-:W2:Y:S04]  /*0270*/  LDG.E R5, desc[UR12][R26.64+-0x1c] ;  /* 0xffffe40c1a057981 */ /* 0x000ea8000c1e1900 */
[----:B------:R-:W3:Y:S04]  /*0280*/  LDG.E R29, desc[UR12][R26.64+-0x18] ;  /* 0xffffe80c1a1d7981 */ /* 0x000ee8000c1e1900 */
[----:B------:R-:W4:Y:S04]  /*0290*/  LDG.E R14, desc[UR12][R26.64+-0x14] ;  /* 0xffffec0c1a0e7981 */ /* 0x000f28000c1e1900 */
[----:B------:R-:W5:Y:S04]  /*02a0*/  LDG.E R13, desc[UR12][R26.64+-0x10] ;  /* 0xfffff00c1a0d7981 */ /* 0x000f68000c1e1900 */
        /* <DEDUP_REMOVED lines=10> */
[----:B------:R-:W5:Y:S01]  /*0350*/  LDG.E R24, desc[UR12][R26.64+0x1c] ;  /* 0x00001c0c1a187981 */ /* 0x000f62000c1e1900 */
[----:B------:R-:W-:Y:S01]  /*0360*/  UIADD3 UR10, UPT, UPT, UR10, 0x10, URZ ;  /* 0x000000100a0a7890 */ /* 0x000fe2000fffe0ff */
[----:B------:R-:W-:-:S03]  /*0370*/  IADD3 R2, PT, PT, R2, 0x10, RZ ;  /* 0x0000001002027810 */ /* 0x000fc60007ffe0ff */
[----:B------:R-:W-:Y:S01]  /*0380*/  UISETP.NE.AND UP1, UPT, UR10, URZ, UPT ;  /* 0x000000ff0a00728c */ /* 0x000fe2000bf25270 */
[----:B0-----:R-:W-:-:S04]  /*0390*/  IMAD R4, R4, R8, R15 ;  /* 0x0000000804047224 */ /* 0x001fc800078e020f */
[----:B--2---:R-:W-:Y:S02]  /*03a0*/  IMAD R9, R5, R9, R4 ;  /* 0x0000000905097224 */ /* 0x004fe400078e0204 */
[----:B------:R-:W5:Y:S02]  /*03b0*/  LDS.128 R4, [UR11+-0x10] ;  /* 0xfffff00bff047984 */ /* 0x000f640008000c00 */
[----:B---3--:R-:W-:-:S04]  /*03c0*/  IMAD R9, R29, R10, R9 ;  /* 0x0000000a1d097224 */ /* 0x008fc800078e0209 */
[----:B----4-:R-:W-:Y:S02]  /*03d0*/  IMAD R14, R14, R11, R9 ;  /* 0x0000000b0e0e7224 */ /* 0x010fe400078e0209 */
[----:B------:R-:W0:Y:S02]  /*03e0*/  LDS.128 R8, [UR11] ;  /* 0x0000000bff087984 */ /* 0x000e240008000c00 */
[----:B-----5:R-:W-:-:S04]  /*03f0*/  IMAD R4, R13, R4, R14 ;  /* 0x000000040d047224 */ /* 0x020fc800078e020e */
[----:B------:R-:W-:Y:S02]  /*0400*/  IMAD R4, R12, R5, R4 ;  /* 0x000000050c047224 */ /* 0x000fe400078e0204 */
[----:B------:R-:W1:Y:S01]  /*0410*/  LDS.128 R12, [UR11+0x10] ;  /* 0x0000100bff0c7984 */ /* 0x000e620008000c00 */
[----:B------:R-:W-:Y:S01]  /*0420*/  UIADD3 UR11, UPT, UPT, UR11, 0x40, URZ ;  /* 0x000000400b0b7890 */ /* 0x000fe2000fffe0ff */
[----:B------:R-:W-:-:S04]  /*0430*/  IMAD R4, R17, R6, R4 ;  /* 0x0000000611047224 */ /* 0x000fc800078e0204 */
[----:B------:R-:W-:-:S04]  /*0440*/  IMAD R4, R16, R7, R4 ;  /* 0x0000000710047224 */ /* 0x000fc800078e0204 */
[----:B0-----:R-:W-:-:S04]  /*0450*/  IMAD R4, R19, R8, R4 ;  /* 0x0000000813047224 */ /* 0x001fc800078e0204 */
[----:B------:R-:W-:-:S04]  /*0460*/  IMAD R4, R18, R9, R4 ;  /* 0x0000000912047224 */ /* 0x000fc800078e0204 */
[----:B------:R-:W-:-:S04]  /*0470*/  IMAD R4, R21, R10, R4 ;  /* 0x0000000a15047224 */ /* 0x000fc800078e0204 */
[----:B------:R-:W-:-:S04]  /*0480*/  IMAD R4, R20, R11, R4 ;  /* 0x0000000b14047224 */ /* 0x000fc800078e0204 */
[----:B-1----:R-:W-:-:S04]  /*0490*/  IMAD R4, R23, R12, R4 ;  /* 0x0000000c17047224 */ /* 0x002fc800078e0204 */
[----:B------:R-:W-:-:S04]  /*04a0*/  IMAD R4, R22, R13, R4 ;  /* 0x0000000d16047224 */ /* 0x000fc800078e0204 */
[----:B------:R-:W-:-:S04]  /*04b0*/  IMAD R4, R25, R14, R4 ;  /* 0x0000000e19047224 */ /* 0x000fc800078e0204 */
[----:B------:R-:W-:Y:S01]  /*04c0*/  IMAD R15, R24, R15, R4 ;  /* 0x0000000f180f7224 */ /* 0x000fe200078e0204 */
[----:B------:R-:W-:Y:S06]  /*04d0*/  BRA.U UP1, `(.L_x_2) ;  /* 0xfffffffd01507547 */ /* 0x000fec000b83ffff */
.L_x_1:
[----:B------:R-:W-:Y:S05]  /*04e0*/  BRA.U !UP0, `(.L_x_0) ;  /* 0x0000000108f07547 */ /* 0x000fea000b800000 */
[----:B------:R-:W-:Y:S02]  /*04f0*/  UISETP.GE.U32.AND UP0, UPT, UR9, 0x8, UPT ;  /* 0x000000080900788c */ /* 0x000fe4000bf06070 */
[----:B------:R-:W-:-:S04]  /*0500*/  ULOP3.LUT UR7, UR8, 0x7, URZ, 0xc0, !UPT ;  /* 0x0000000708077892 */ /* 0x000fc8000f8ec0ff */
[----:B------:R-:W-:-:S03]  /*0510*/  UISETP.NE.AND UP1, UPT, UR7, URZ, UPT ;  /* 0x000000ff0700728c */ /* 0x000fc6000bf25270 */
[----:B------:R-:W-:Y:S08]  /*0520*/  BRA.U !UP0, `(.L_x_3) ;  /* 0x00000001085c7547 */ /* 0x000ff0000b800000 */
[----:B------:R-:W1:Y:S01]  /*0530*/  LDC.64 R12, c[0x0][0x380] ;  /* 0x0000e000ff0c7b82 */ /* 0x000e620000000a00 */
[----:B0-----:R-:W-:-:S05]  /*0540*/  IADD3 R5, PT, PT, R3, UR4, RZ ;  /* 0x0000000403057c10 */ /* 0x001fca000fffe0ff */
[----:B-1----:R-:W-:-:S05]  /*0550*/  IMAD.WIDE R12, R5, 0x4, R12 ;  /* 0x00000004050c7825 */ /* 0x002fca00078e020c */
[----:B------:R-:W2:Y:S04]  /*0560*/  LDG.E R2, desc[UR12][R12.64] ;  /* 0x0000000c0c027981 */ /* 0x000ea8000c1e1900 */
[----:B------:R-:W3:Y:S04]  /*0570*/  LDG.E R14, desc[UR12][R12.64+0x4] ;  /* 0x0000040c0c0e7981 */ /* 0x000ee8000c1e1900 */
[----:B------:R-:W4:Y:S04]  /*0580*/  LDG.E R16, desc[UR12][R12.64+0x8] ;  /* 0x0000080c0c107981 */ /* 0x000f28000c1e1900 */
[----:B------:R-:W5:Y:S04]  /*0590*/  LDG.E R17, desc[UR12][R12.64+0xc] ;  /* 0x00000c0c0c117981 */ /* 0x000f68000c1e1900 */
[----:B------:R-:W5:Y:S04]  /*05a0*/  LDG.E R18, desc[UR12][R12.64+0x10] ;  /* 0x0000100c0c127981 */ /* 0x000f68000c1e1900 */
[----:B------:R-:W5:Y:S04]  /*05b0*/  LDG.E R19, desc[UR12][R12.64+0x14] ;  /* 0x0000140c0c137981 */ /* 0x000f68000c1e1900 */
[----:B------:R-:W5:Y:S04]  /*05c0*/  LDG.E R20, desc[UR12][R12.64+0x18] ;  /* 0x0000180c0c147981 */ /* 0x000f68000c1e1900 */
[----:B------:R-:W5:Y:S01]  /*05d0*/  LDG.E R21, desc[UR12][R12.64+0x1c] ;  /* 0x00001c0c0c157981 */ /* 0x000f62000c1e1900 */
[----:B------:R-:W-:-:S02]  /*05e0*/  ULEA UR6, UR4, UR5, 0x2 ;  /* 0x0000000504067291 */ /* 0x000fc4000f8e10ff */
[----:B------:R-:W-:-:S07]  /*05f0*/  UIADD3 UR4, UPT, UPT, UR4, 0x8, URZ ;  /* 0x0000000804047890 */ /* 0x000fce000fffe0ff */
[----:B------:R-:W2:Y:S04]  /*0600*/  LDS.128 R8, [UR6] ;  /* 0x00000006ff087984 */ /* 0x000ea80008000c00 */
[----:B------:R-:W0:Y:S01]  /*0610*/  LDS.128 R4, [UR6+0x10] ;  /* 0x00001006ff047984 */ /* 0x000e220008000c00 */
[----:B--2---:R-:W-:-:S04]  /*0620*/  IMAD R2, R2, R8, R15 ;  /* 0x0000000802027224 */ /* 0x004fc800078e020f */
[----:B---3--:R-:W-:-:S04]  /*0630*/  IMAD R9, R14, R9, R2 ;  /* 0x000000090e097224 */ /* 0x008fc800078e0202 */
[----:B----4-:R-:W-:-:S04]  /*0640*/  IMAD R10, R16, R10, R9 ;  /* 0x0000000a100a7224 */ /* 0x010fc800078e0209 */
[----:B-----5:R-:W-:-:S04]  /*0650*/  IMAD R11, R17, R11, R10 ;  /* 0x0000000b110b7224 */ /* 0x020fc800078e020a */
[----:B0-----:R-:W-:-:S04]  /*0660*/  IMAD R4, R18, R4, R11 ;  /* 0x0000000412047224 */ /* 0x001fc800078e020b */
[----:B------:R-:W-:-:S04]  /*0670*/  IMAD R5, R19, R5, R4 ;  /* 0x0000000513057224 */ /* 0x000fc800078e0204 */
[----:B------:R-:W-:-:S04]  /*0680*/  IMAD R6, R20, R6, R5 ;  /* 0x0000000614067224 */ /* 0x000fc800078e0205 */
[----:B------:R-:W-:-:S07]  /*0690*/  IMAD R15, R21, R7, R6 ;  /* 0x00000007150f7224 */ /* 0x000fce00078e0206 */
.L_x_3:
[----:B------:R-:W-:Y:S05]  /*06a0*/  BRA.U !UP1, `(.L_x_0) ;  /* 0x0000000109807547 */ /* 0x000fea000b800000 */
[----:B------:R-:W-:Y:S02]  /*06b0*/  UISETP.GE.U32.AND UP0, UPT, UR7, 0x4, UPT ;  /* 0x000000040700788c */ /* 0x000fe4000bf06070 */
[----:B------:R-:W-:-:S04]  /*06c0*/  ULOP3.LUT UR6, UR8, 0x3, URZ, 0xc0, !UPT ;  /* 0x0000000308067892 */ /* 0x000fc8000f8ec0ff */
[----:B------:R-:W-:-:S03]  /*06d0*/  UISETP.NE.AND UP1, UPT, UR6, URZ, UPT ;  /* 0x000000ff0600728c */ /* 0x000fc6000bf25270 */
[----:B------:R-:W-:Y:S08]  /*06e0*/  BRA.U !UP0, `(.L_x_4) ;  /* 0x0000000108387547 */ /* 0x000ff0000b800000 */
[----:B0-----:R-:W0:Y:S01]  /*06f0*/  LDC.64 R4, c[0x0][0x380] ;  /* 0x0000e000ff047b82 */ /* 0x001e220000000a00 */
[----:B------:R-:W-:-:S05]  /*0700*/  IADD3 R9, PT, PT, R3, UR4, RZ ;  /* 0x0000000403097c10 */ /* 0x000fca000fffe0ff */
[----:B0-----:R-:W-:-:S05]  /*0710*/  IMAD.WIDE R8, R9, 0x4, R4 ;  /* 0x0000000409087825 */ /* 0x001fca00078e0204 */
[----:B------:R-:W2:Y:S04]  /*0720*/  LDG.E R2, desc[UR12][R8.64] ;  /* 0x0000000c08027981 */ /* 0x000ea8000c1e1900 */
[----:B------:R-:W3:Y:S04]  /*0730*/  LDG.E R10, desc[UR12][R8.64+0x4] ;  /* 0x0000040c080a7981 */ /* 0x000ee8000c1e1900 */
[----:B------:R-:W4:Y:S04]  /*0740*/  LDG.E R11, desc[UR12][R8.64+0x8] ;  /* 0x0000080c080b7981 */ /* 0x000f28000c1e1900 */
[----:B------:R-:W5:Y:S01]  /*0750*/  LDG.E R12, desc[UR12][R8.64+0xc] ;  /* 0x00000c0c080c7981 */ /* 0x000f62000c1e1900 */
[----:B------:R-:W-:-:S02]  /*0760*/  ULEA UR7, UR4, UR5, 0x2 ;  /* 0x0000000504077291 */ /* 0x000fc4000f8e10ff */
[----:B------:R-:W-:-:S07]  /*0770*/  UIADD3 UR4, UPT, UPT, UR4, 0x4, URZ ;  /* 0x0000000404047890 */ /* 0x000fce000fffe0ff */
[----:B------:R-:W2:Y:S02]  /*0780*/  LDS.128 R4, [UR7] ;  /* 0x00000007ff047984 */ /* 0x000ea40008000c00 */
[----:B--2---:R-:W-:-:S04]  /*0790*/  IMAD R2, R2, R4, R15 ;  /* 0x0000000402027224 */ /* 0x004fc800078e020f */
[----:B---3--:R-:W-:-:S04]  /*07a0*/  IMAD R5, R10, R5, R2 ;  /* 0x000000050a057224 */ /* 0x008fc800078e0202 */
[----:B----4-:R-:W-:-:S04]  /*07b0*/  IMAD R6, R11, R6, R5 ;  /* 0x000000060b067224 */ /* 0x010fc800078e0205 */
[----:B-----5:R-:W-:-:S07]  /*07c0*/  IMAD R15, R12, R7, R6 ;  /* 0x000000070c0f7224 */ /* 0x020fce00078e0206 */
.L_x_4:
[----:B------:R-:W-:Y:S05]  /*07d0*/  BRA.U !UP1, `(.L_x_0) ;  /* 0x0000000109347547 */ /* 0x000fea000b800000 */
[----:B0-----:R-:W0:Y:S01]  /*07e0*/  LDC.64 R4, c[0x0][0x380] ;  /* 0x0000e000ff047b82 */ /* 0x001e220000000a00 */
[----:B------:R-:W-:Y:S01]  /*07f0*/  IADD3 R7, PT, PT, R3, UR4, RZ ;  /* 0x0000000403077c10 */ /* 0x000fe2000fffe0ff */
[----:B------:R-:W-:Y:S02]  /*0800*/  ULEA UR5, UR4, UR5, 0x2 ;  /* 0x0000000504057291 */ /* 0x000fe4000f8e10ff */
[----:B------:R-:W-:-:S12]  /*0810*/  UIADD3 UR6, UPT, UPT, -UR6, URZ, URZ ;  /* 0x000000ff06067290 */ /* 0x000fd8000fffe1ff */
.L_x_5:
[C---:B0-----:R-:W-:Y:S01]  /*0820*/  IMAD.WIDE R2, R7.reuse, 0x4, R4 ;  /* 0x0000000407027825 */ /* 0x041fe200078e0204 */
[----:B------:R-:W0:Y:S05]  /*0830*/  LDS R6, [UR5] ;  /* 0x00000005ff067984 */ /* 0x000e2a0008000800 */
[----:B------:R-:W0:Y:S01]  /*0840*/  LDG.E R2, desc[UR12][R2.64] ;  /* 0x0000000c02027981 */ /* 0x000e22000c1e1900 */
[----:B------:R-:W-:Y:S01]  /*0850*/  UIADD3 UR6, UPT, UPT, UR6, 0x1, URZ ;  /* 0x0000000106067890 */ /* 0x000fe2000fffe0ff */
[----:B------:R-:W-:Y:S01]  /*0860*/  IADD3 R7, PT, PT, R7, 0x1, RZ ;  /* 0x0000000107077810 */ /* 0x000fe20007ffe0ff */
[----:B------:R-:W-:Y:S02]  /*0870*/  UIADD3 UR5, UPT, UPT, UR5, 0x4, URZ ;  /* 0x0000000405057890 */ /* 0x000fe4000fffe0ff */
[----:B------:R-:W-:Y:S01]  /*0880*/  UISETP.NE.AND UP0, UPT, UR6, URZ, UPT ;  /* 0x000000ff0600728c */ /* 0x000fe2000bf05270 */
[----:B0-----:R-:W-:-:S08]  /*0890*/  IMAD R15, R2, R6, R15 ;  /* 0x00000006020f7224 */ /* 0x001fd000078e020f */
[----:B------:R-:W-:Y:S05]  /*08a0*/  BRA.U UP0, `(.L_x_5) ;  /* 0xfffffffd00dc7547 */ /* 0x000fea000b83ffff */
.L_x_0:
[----:B0-----:R-:W0:Y:S02]  /*08b0*/  LDC.64 R2, c[0x0][0x390] ;  /* 0x0000e400ff027b82 */ /* 0x001e240000000a00 */
[----:B0-----:R-:W-:-:S05]  /*08c0*/  IMAD.WIDE R2, R0, 0x4, R2 ;  /* 0x0000000400027825 */ /* 0x001fca00078e0202 */
[----:B------:R-:W-:Y:S01]  /*08d0*/  STG.E desc[UR12][R2.64], R15 ;  /* 0x0000000f02007986 */ /* 0x000fe2000c10190c */
[----:B------:R-:W-:Y:S05]  /*08e0*/  EXIT ;  /* 0x000000000000794d */ /* 0x000fea0003800000 */
.L_x_6:
[----:B------:R-:W-:-:S00]  /*08f0*/  BRA `(.L_x_6) ;  /* 0xfffffffc00fc7947 */ /* 0x000fc0000383ffff */
[----:B------:R-:W-:-:S00]  /*0900*/  NOP ;  /* 0x0000000000007918 */ /* 0x000fc00000000000 */
[----:B------:R-:W-:-:S00]  /*0910*/  NOP ;  /* 0x0000000000007918 */ /* 0x000fc00000000000 */
[----:B------:R-:W-:-:S00]  /*0920*/  NOP ;  /* 0x0000000000007918 */ /* 0x000fc00000000000 */
[----:B------:R-:W-:-:S00]  /*0930*/  NOP ;  /* 0x0000000000007918 */ /* 0x000fc00000000000 */
[----:B------:R-:W-:-:S00]  /*0940*/  NOP ;  /* 0x0000000000007918 */ /* 0x000fc00000000000 */
[----:B------:R-:W-:-:S00]  /*0950*/  NOP ;  /* 0x0000000000007918 */ /* 0x000fc00000000000 */
[----:B------:R-:W-:-:S00]  /*0960*/  NOP ;  /* 0x0000000000007918 */ /* 0x000fc00000000000 */
[----:B------:R-:W-:-:S00]  /*0970*/  NOP ;  /* 0x0000000000007918 */ /* 0x000fc00000000000 */
.L_x_7:


//--------------------- .nv.shared._Z33MatrixVectorMultUsingSharedMemoryPiS_S_ii --------------------------
	.section	.nv.shared._Z33MatrixVectorMultUsingSharedMemoryPiS_S_ii,"aw",@nobits
	.sectionflags	@""
	.align	4
.nv.shared._Z33MatrixVectorMultUsingSharedMemoryPiS_S_ii:
	.zero		3072


//--------------------- .nv.shared.reserved.0     --------------------------
	.section	.nv.shared.reserved.0,"aw",@nobits
	.weak		__nv_reservedSMEM_offset_0_alias
	.size		__nv_reservedSMEM_offset_0_alias, 0, 64
	.other		__nv_reservedSMEM_offset_0_alias,@"STO_CUDA_RESERVED_SHARED STV_DEFAULT"
__nv_reservedSMEM_offset_0_alias:
	.zero		0
	.zero		64


//--------------------- .nv.constant0._Z33MatrixVectorMultUsingSharedMemoryPiS_S_ii --------------------------
	.section	.nv.constant0._Z33MatrixVectorMultUsingSharedMemoryPiS_S_ii,"a",@progbits
	.sectionflags	@""
	.align	4
.nv.constant0._Z33MatrixVectorMultUsingSharedMemoryPiS_S_ii:
	.zero		928


//--------------------- SYMBOLS --------------------------

	.type		.nv.reservedSmem.offset0,@object
	.size		.nv.reservedSmem.offset0,0x4
	.type		.nv.reservedSmem.cap,@object
	.size		.nv.reservedSmem.cap,0x4
